//
// Generated by NVIDIA NVVM Compiler
//
// Compiler Build ID: CL-36424714
// Cuda compilation tools, release 13.0, V13.0.88
// Based on NVVM 20.0.0
//

.version 9.0
.target sm_100
.address_size 64

	// .globl	_Z7oddEvenPii

.visible .entry _Z7oddEvenPii(
	.param .u64 .ptr .align 1 _Z7oddEvenPii_param_0,
	.param .u32 _Z7oddEvenPii_param_1
)
{
	.reg .pred 	%p<9>;
	.reg .b32 	%r<14>;
	.reg .b64 	%rd<5>;

	ld.param.u64 	%rd2, [_Z7oddEvenPii_param_0];
	ld.param.u32 	%r8, [_Z7oddEvenPii_param_1];
	cvta.to.global.u64 	%rd3, %rd2;
	mov.u32 	%r9, %ctaid.x;
	mov.u32 	%r10, %ntid.x;
	mov.u32 	%r11, %tid.x;
	mad.lo.s32 	%r12, %r9, %r10, %r11;
	and.b32  	%r1, %r12, 1;
	setp.eq.s32 	%p1, %r1, 0;
	add.s32 	%r2, %r12, 1;
	setp.ge.s32 	%p2, %r2, %r8;
	mul.wide.s32 	%rd4, %r12, 4;
	add.s64 	%rd1, %rd3, %rd4;
	or.pred  	%p3, %p1, %p2;
	@%p3 bra 	$L__BB0_3;
	ld.global.u32 	%r3, [%rd1];
	ld.global.u32 	%r4, [%rd1+4];
	setp.le.s32 	%p4, %r3, %r4;
	@%p4 bra 	$L__BB0_3;
	st.global.u32 	[%rd1], %r4;
	st.global.u32 	[%rd1+4], %r3;
$L__BB0_3:
	setp.ge.s32 	%p5, %r2, %r8;
	setp.ne.s32 	%p6, %r1, 0;
	or.pred  	%p7, %p6, %p5;
	@%p7 bra 	$L__BB0_6;
	ld.global.u32 	%r5, [%rd1];
	ld.global.u32 	%r6, [%rd1+4];
	setp.le.s32 	%p8, %r5, %r6;
	@%p8 bra 	$L__BB0_6;
	st.global.u32 	[%rd1], %r6;
	st.global.u32 	[%rd1+4], %r5;
$L__BB0_6:
	ret;

}


// ===== COMPILED SASS (sm_100) =====

	.target	sm_100

	.elftype	@"ET_EXEC"


//--------------------- .note.nv.tkinfo           --------------------------
	.section	.note.nv.tkinfo,"",@"SHT_NOTE"
	.sectionflags	@"SHF_NOTE_NV_TKINFO"
	.tkinfo
        /*0018*/ 	.word	0x00000002
        /*0030*/ 	.string	""
        /*0030*/ 	.string	"ptxas"
        /*0030*/ 	.string	"Cuda compilation tools, release 13.0, V13.0.88"
        /*0030*/ 	.string	"Build cuda_13.0.r13.0/compiler.36424714_0"
        /*0030*/ 	.string	"-arch sm_100 -m 64 "



//--------------------- .note.nv.cuinfo           --------------------------
	.section	.note.nv.cuinfo,"",@"SHT_NOTE"
	.sectionflags	@"SHF_NOTE_NV_CUINFO"
        /*0018*/ 	.short	0x0002
        /*001a*/ 	.short	0x0064
        /*001c*/ 	.short	0x0082
	.zero		2


//--------------------- .nv.info                  --------------------------
	.section	.nv.info,"",@"SHT_CUDA_INFO"
	.align	4


	//----- nvinfo : EIATTR_REGCOUNT
	.align		4
        /*0000*/ 	.byte	0x04, 0x2f
        /*0002*/ 	.short	(.L_1 - .L_0)
	.align		4
.L_0:
        /*0004*/ 	.word	index@(_Z7oddEvenPii)
        /*0008*/ 	.word	0x00000008


	//----- nvinfo : EIATTR_FRAME_SIZE
	.align		4
.L_1:
        /*000c*/ 	.byte	0x04, 0x11
        /*000e*/ 	.short	(.L_3 - .L_2)
	.align		4
.L_2:
        /*0010*/ 	.word	index@(_Z7oddEvenPii)
        /*0014*/ 	.word	0x00000000


	//----- nvinfo : EIATTR_MIN_STACK_SIZE
	.align		4
.L_3:
        /*0018*/ 	.byte	0x04, 0x12
        /*001a*/ 	.short	(.L_5 - .L_4)
	.align		4
.L_4:
        /*001c*/ 	.word	index@(_Z7oddEvenPii)
        /*0020*/ 	.word	0x00000000
.L_5:


//--------------------- .nv.compat                --------------------------
	.section	.nv.compat,"",@"SHT_CUDA_COMPAT_INFO"
	.align	4
        /*0000*/ 	.byte	0x02, 0x09, 0x00, 0x00, 0x02, 0x02, 0x01, 0x00, 0x02, 0x05, 0x05, 0x00, 0x03, 0x07, 0x01, 0x01
        /*0010*/ 	.byte	0x02, 0x03, 0x00, 0x00, 0x02, 0x06, 0x01, 0x00, 0x04, 0x0b, 0x08, 0x00, 0x09, 0x00, 0x00, 0x00
        /*0020*/ 	.byte	0x00, 0x00, 0x00, 0x00


//--------------------- .nv.info._Z7oddEvenPii    --------------------------
	.section	.nv.info._Z7oddEvenPii,"",@"SHT_CUDA_INFO"
	.sectionflags	@""
	.align	4


	//----- nvinfo : EIATTR_CUDA_API_VERSION
	.align		4
        /*0000*/ 	.byte	0x04, 0x37
        /*0002*/ 	.short	(.L_7 - .L_6)
.L_6:
        /*0004*/ 	.word	0x00000082


	//----- nvinfo : EIATTR_KPARAM_INFO
	.align		4
.L_7:
        /*0008*/ 	.byte	0x04, 0x17
        /*000a*/ 	.short	(.L_9 - .L_8)
.L_8:
        /*000c*/ 	.word	0x00000000
        /*0010*/ 	.short	0x0001
        /*0012*/ 	.short	0x0008
        /*0014*/ 	.byte	0x00, 0xf0, 0x11, 0x00


	//----- nvinfo : EIATTR_KPARAM_INFO
	.align		4
.L_9:
        /*0018*/ 	.byte	0x04, 0x17
        /*001a*/ 	.short	(.L_11 - .L_10)
.L_10:
        /*001c*/ 	.word	0x00000000
        /*0020*/ 	.short	0x0000
        /*0022*/ 	.short	0x0000
        /*0024*/ 	.byte	0x00, 0xf5, 0x21, 0x00


	//----- nvinfo : EIATTR_SPARSE_MMA_MASK
	.align		4
.L_11:
        /*0028*/ 	.byte	0x03, 0x50
        /*002a*/ 	.short	0x0000


	//----- nvinfo : EIATTR_MAXREG_COUNT
	.align		4
        /*002c*/ 	.byte	0x03, 0x1b
        /*002e*/ 	.short	0x00ff


	//----- nvinfo : EIATTR_MERCURY_ISA_VERSION
	.align		4
        /*0030*/ 	.byte	0x03, 0x5f
        /*0032*/ 	.short	0x0101


	//----- nvinfo : EIATTR_VRC_CTA_INIT_COUNT
	.align		4
        /*0034*/ 	.byte	0x02, 0x4a
	.zero		1
	.zero		1


	//----- nvinfo : EIATTR_EXIT_INSTR_OFFSETS
	.align		4
        /*0038*/ 	.byte	0x04, 0x1c
        /*003a*/ 	.short	(.L_13 - .L_12)


	//   ....[0]....
.L_12:
        /*003c*/ 	.word	0x00000160


	//   ....[1]....
        /*0040*/ 	.word	0x000001a0


	//   ....[2]....
        /*0044*/ 	.word	0x000001d0


	//----- nvinfo : EIATTR_CRS_STACK_SIZE
	.align		4
.L_13:
        /*0048*/ 	.byte	0x04, 0x1e
        /*004a*/ 	.short	(.L_15 - .L_14)
.L_14:
        /*004c*/ 	.word	0x00000000


	//----- nvinfo : EIATTR_CBANK_PARAM_SIZE
	.align		4
.L_15:
        /*0050*/ 	.byte	0x03, 0x19
        /*0052*/ 	.short	0x000c


	//----- nvinfo : EIATTR_PARAM_CBANK
	.align		4
        /*0054*/ 	.byte	0x04, 0x0a
        /*0056*/ 	.short	(.L_17 - .L_16)
	.align		4
.L_16:
        /*0058*/ 	.word	index@(.nv.constant0._Z7oddEvenPii)
        /*005c*/ 	.short	0x0380
        /*005e*/ 	.short	0x000c


	//----- nvinfo : EIATTR_SW_WAR
	.align		4
.L_17:
        /*0060*/ 	.byte	0x04, 0x36
        /*0062*/ 	.short	(.L_19 - .L_18)
.L_18:
        /*0064*/ 	.word	0x00000008
.L_19:


//--------------------- .nv.callgraph             --------------------------
	.section	.nv.callgraph,"",@"SHT_CUDA_CALLGRAPH"
	.align	4
	.sectionentsize	8
	.align		4
        /*0000*/ 	.word	0x00000000
	.align		4
        /*0004*/ 	.word	0xffffffff
	.align		4
        /*0008*/ 	.word	0x00000000
	.align		4
        /*000c*/ 	.word	0xfffffffe
	.align		4
        /*0010*/ 	.word	0x00000000
	.align		4
        /*0014*/ 	.word	0xfffffffd
	.align		4
        /*0018*/ 	.word	0x00000000
	.align		4
        /*001c*/ 	.word	0xfffffffc


//--------------------- .text._Z7oddEvenPii       --------------------------
	.section	.text._Z7oddEvenPii,"ax",@progbits
	.align	128
        .global         _Z7oddEvenPii
        .type           _Z7oddEvenPii,@function
        .size           _Z7oddEvenPii,(.L_x_3 - _Z7oddEvenPii)
        .other          _Z7oddEvenPii,@"STO_CUDA_ENTRY STV_DEFAULT"
_Z7oddEvenPii:
.text._Z7oddEvenPii:
[----:B------:R-:W-:Y:S01]  /*0000*/  LDC R1, c[0x0][0x37c] ;  /* 0x0000df00ff017b82 */ /* 0x000fe20000000800 */
[----:B------:R-:W0:Y:S07]  /*0010*/  S2R R0, SR_TID.X ;  /* 0x0000000000007919 */ /* 0x000e2e0000002100 */
[----:B------:R-:W0:Y:S01]  /*0020*/  S2UR UR4, SR_CTAID.X ;  /* 0x00000000000479c3 */ /* 0x000e220000002500 */
[----:B------:R-:W1:Y:S01]  /*0030*/  LDCU UR6, c[0x0][0x388] ;  /* 0x00007100ff0677ac */ /* 0x000e620008000800 */
[----:B------:R-:W-:Y:S06]  /*0040*/  BSSY.RECONVERGENT B0, `(.L_x_0) ;  /* 0x0000011000007945 */ /* 0x000fec0003800200 */
[----:B------:R-:W0:Y:S08]  /*0050*/  LDC R5, c[0x0][0x360] ;  /* 0x0000d800ff057b82 */ /* 0x000e300000000800 */
[----:B------:R-:W2:Y:S01]  /*0060*/  LDC.64 R2, c[0x0][0x380] ;  /* 0x0000e000ff027b82 */ /* 0x000ea20000000a00 */
[----:B0-----:R-:W-:Y:S01]  /*0070*/  IMAD R5, R5, UR4, R0 ;  /* 0x0000000405057c24 */ /* 0x001fe2000f8e0200 */
[----:B------:R-:W0:Y:S03]  /*0080*/  LDCU.64 UR4, c[0x0][0x358] ;  /* 0x00006b00ff0477ac */ /* 0x000e260008000a00 */
[C---:B------:R-:W-:Y:S01]  /*0090*/  VIADD R4, R5.reuse, 0x1 ;  /* 0x0000000105047836 */ /* 0x040fe20000000000 */
[C---:B------:R-:W-:Y:S01]  /*00a0*/  LOP3.LUT P0, R0, R5.reuse, 0x1, RZ, 0xc0, !PT ;  /* 0x0000000105007812 */ /* 0x040fe2000780c0ff */
[----:B--2---:R-:W-:-:S03]  /*00b0*/  IMAD.WIDE R2, R5, 0x4, R2 ;  /* 0x0000000405027825 */ /* 0x004fc600078e0202 */
[C---:B-1----:R-:W-:Y:S02]  /*00c0*/  ISETP.GE.OR P0, PT, R4.reuse, UR6, !P0 ;  /* 0x0000000604007c0c */ /* 0x042fe4000c706670 */
[----:B------:R-:W-:-:S04]  /*00d0*/  ISETP.GE.AND P1, PT, R4, UR6, PT ;  /* 0x0000000604007c0c */ /* 0x000fc8000bf26270 */
[----:B------:R-:W-:-:S07]  /*00e0*/  ISETP.NE.OR P1, PT, R0, RZ, P1 ;  /* 0x000000ff0000720c */ /* 0x000fce0000f25670 */
[----:B0-----:R-:W-:Y:S06]  /*00f0*/  @P0 BRA `(.L_x_1) ;  /* 0x0000000000140947 */ /* 0x001fec0003800000 */
[----:B------:R-:W2:Y:S04]  /*0100*/  LDG.E R5, desc[UR4][R2.64] ;  /* 0x0000000402057981 */ /* 0x000ea8000c1e1900 */
[----:B------:R-:W2:Y:S02]  /*0110*/  LDG.E R0, desc[UR4][R2.64+0x4] ;  /* 0x0000040402007981 */ /* 0x000ea4000c1e1900 */
[----:B--2---:R-:W-:-:S13]  /*0120*/  ISETP.GT.AND P0, PT, R5, R0, PT ;  /* 0x000000000500720c */ /* 0x004fda0003f04270 */
[----:B------:R0:W-:Y:S04]  /*0130*/  @P0 STG.E desc[UR4][R2.64], R0 ;  /* 0x0000000002000986 */ /* 0x0001e8000c101904 */
[----:B------:R0:W-:Y:S02]  /*0140*/  @P0 STG.E desc[UR4][R2.64+0x4], R5 ;  /* 0x0000040502000986 */ /* 0x0001e4000c101904 */
.L_x_1:
[----:B------:R-:W-:Y:S05]  /*0150*/  BSYNC.RECONVERGENT B0 ;  /* 0x0000000000007941 */ /* 0x000fea0003800200 */
.L_x_0:
[----:B------:R-:W-:Y:S05]  /*0160*/  @P1 EXIT ;  /* 0x000000000000194d */ /* 0x000fea0003800000 */
[----:B0-----:R-:W2:Y:S04]  /*0170*/  LDG.E R5, desc[UR4][R2.64] ;  /* 0x0000000402057981 */ /* 0x001ea8000c1e1900 */
[----:B------:R-:W2:Y:S02]  /*0180*/  LDG.E R0, desc[UR4][R2.64+0x4] ;  /* 0x0000040402007981 */ /* 0x000ea4000c1e1900 */
[----:B--2---:R-:W-:-:S13]  /*0190*/  ISETP.GT.AND P0, PT, R5, R0, PT ;  /* 0x000000000500720c */ /* 0x004fda0003f04270 */
[----:B------:R-:W-:Y:S05]  /*01a0*/  @!P0 EXIT ;  /* 0x000000000000894d */ /* 0x000fea0003800000 */
[----:B------:R-:W-:Y:S04]  /*01b0*/  STG.E desc[UR4][R2.64], R0 ;  /* 0x0000000002007986 */ /* 0x000fe8000c101904 */
[----:B------:R-:W-:Y:S01]  /*01c0*/  STG.E desc[UR4][R2.64+0x4], R5 ;  /* 0x0000040502007986 */ /* 0x000fe2000c101904 */
[----:B------:R-:W-:Y:S05]  /*01d0*/  EXIT ;  /* 0x000000000000794d */ /* 0x000fea0003800000 */
.L_x_2:
[----:B------:R-:W-:-:S00]  /*01e0*/  BRA `(.L_x_2) ;  /* 0xfffffffc00fc7947 */ /* 0x000fc0000383ffff */
[----:B------:R-:W-:-:S00]  /*01f0*/  NOP ;  /* 0x0000000000007918 */ /* 0x000fc00000000000 */
        /* <DEDUP_REMOVED lines=8> */
.L_x_3:


//--------------------- .nv.shared.reserved.0     --------------------------
	.section	.nv.shared.reserved.0,"aw",@nobits
	.weak		__nv_reservedSMEM_offset_0_alias
	.size		__nv_reservedSMEM_offset_0_alias, 0, 64
	.other		__nv_reservedSMEM_offset_0_alias,@"STO_CUDA_RESERVED_SHARED STV_DEFAULT"
__nv_reservedSMEM_offset_0_alias:
	.zero		0
	.zero		64


//--------------------- .nv.constant0._Z7oddEvenPii --------------------------
	.section	.nv.constant0._Z7oddEvenPii,"a",@progbits
	.sectionflags	@""
	.align	4
.nv.constant0._Z7oddEvenPii:
	.zero		908


//--------------------- SYMBOLS --------------------------

	.type		.nv.reservedSmem.offset0,@object
	.size		.nv.reservedSmem.offset0,0x4
